//
// Generated by NVIDIA NVVM Compiler
//
// Compiler Build ID: CL-36424714
// Cuda compilation tools, release 13.0, V13.0.88
// Based on NVVM 20.0.0
//

.version 9.0
.target sm_100
.address_size 64

	// .globl	_Z10Source_GPUifPfff

.visible .entry _Z10Source_GPUifPfff(
	.param .u32 _Z10Source_GPUifPfff_param_0,
	.param .f32 _Z10Source_GPUifPfff_param_1,
	.param .u64 .ptr .align 1 _Z10Source_GPUifPfff_param_2,
	.param .f32 _Z10Source_GPUifPfff_param_3,
	.param .f32 _Z10Source_GPUifPfff_param_4
)
{
	.reg .pred 	%p<10>;
	.reg .b32 	%r<19>;
	.reg .b32 	%f<27>;
	.reg .b64 	%rd<5>;
	.reg .b64 	%fd<13>;

	ld.param.u32 	%r10, [_Z10Source_GPUifPfff_param_0];
	ld.param.f32 	%f3, [_Z10Source_GPUifPfff_param_1];
	ld.param.u64 	%rd2, [_Z10Source_GPUifPfff_param_2];
	ld.param.f32 	%f4, [_Z10Source_GPUifPfff_param_3];
	ld.param.f32 	%f5, [_Z10Source_GPUifPfff_param_4];
	mov.u32 	%r1, %ntid.x;
	mov.u32 	%r11, %ctaid.x;
	mov.u32 	%r12, %tid.x;
	mad.lo.s32 	%r18, %r1, %r11, %r12;
	mul.lo.s32 	%r3, %r10, %r10;
	setp.ge.s32 	%p1, %r18, %r3;
	@%p1 bra 	$L__BB0_5;
	add.s32 	%r4, %r10, -1;
	mov.u32 	%r13, %nctaid.x;
	mul.lo.s32 	%r5, %r1, %r13;
	cvta.to.global.u64 	%rd1, %rd2;
$L__BB0_2:
	div.s32 	%r14, %r18, %r10;
	mul.lo.s32 	%r15, %r14, %r10;
	sub.s32 	%r7, %r18, %r15;
	setp.eq.s32 	%p2, %r7, 0;
	setp.eq.s32 	%p3, %r7, %r4;
	or.pred  	%p4, %p2, %p3;
	setp.eq.s32 	%p5, %r14, 0;
	or.pred  	%p6, %p4, %p5;
	setp.eq.s32 	%p7, %r14, %r4;
	or.pred  	%p8, %p6, %p7;
	mov.f32 	%f26, 0f00000000;
	@%p8 bra 	$L__BB0_4;
	cvt.rn.f32.s32 	%f7, %r7;
	fma.rn.f32 	%f8, %f3, %f7, %f4;
	cvt.rn.f32.s32 	%f9, %r14;
	fma.rn.f32 	%f10, %f3, %f9, %f5;
	cvt.f64.f32 	%fd1, %f8;
	add.f64 	%fd2, %fd1, %fd1;
	add.f32 	%f11, %f10, 0fBF800000;
	cvt.f64.f32 	%fd3, %f11;
	mul.f64 	%fd4, %fd2, %fd3;
	cvt.f64.f32 	%fd5, %f10;
	sub.f64 	%fd6, %fd5, %fd2;
	mul.f32 	%f12, %f8, %f10;
	cvt.f64.f32 	%fd7, %f12;
	add.f64 	%fd8, %fd6, %fd7;
	add.f64 	%fd9, %fd8, 0d4000000000000000;
	mul.f64 	%fd10, %fd4, %fd9;
	sub.f32 	%f13, %f8, %f10;
	fma.rn.f32 	%f14, %f13, 0f3BBB989D, 0f3F000000;
	cvt.sat.f32.f32 	%f15, %f14;
	mov.f32 	%f16, 0f4B400001;
	mov.f32 	%f17, 0f437C0000;
	fma.rm.f32 	%f18, %f15, %f17, %f16;
	add.f32 	%f19, %f18, 0fCB40007F;
	neg.f32 	%f20, %f19;
	fma.rn.f32 	%f21, %f13, 0f3FB8AA3B, %f20;
	fma.rn.f32 	%f22, %f13, 0f32A57060, %f21;
	mov.b32 	%r16, %f18;
	shl.b32 	%r17, %r16, 23;
	mov.b32 	%f23, %r17;
	ex2.approx.ftz.f32 	%f24, %f22;
	mul.f32 	%f25, %f24, %f23;
	cvt.f64.f32 	%fd11, %f25;
	mul.f64 	%fd12, %fd10, %fd11;
	cvt.rn.f32.f64 	%f26, %fd12;
$L__BB0_4:
	mul.wide.s32 	%rd3, %r18, 4;
	add.s64 	%rd4, %rd1, %rd3;
	st.global.f32 	[%rd4], %f26;
	add.s32 	%r18, %r18, %r5;
	setp.lt.s32 	%p9, %r18, %r3;
	@%p9 bra 	$L__BB0_2;
$L__BB0_5:
	bar.sync 	0;
	ret;

}
	// .globl	_Z12Boundary_GPUifPfff
.visible .entry _Z12Boundary_GPUifPfff(
	.param .u32 _Z12Boundary_GPUifPfff_param_0,
	.param .f32 _Z12Boundary_GPUifPfff_param_1,
	.param .u64 .ptr .align 1 _Z12Boundary_GPUifPfff_param_2,
	.param .f32 _Z12Boundary_GPUifPfff_param_3,
	.param .f32 _Z12Boundary_GPUifPfff_param_4
)
{


	ret;

}
	// .globl	_Z12Residual_GPUifPfS_S_
.visible .entry _Z12Residual_GPUifPfS_S_(
	.param .u32 _Z12Residual_GPUifPfS_S__param_0,
	.param .f32 _Z12Residual_GPUifPfS_S__param_1,
	.param .u64 .ptr .align 1 _Z12Residual_GPUifPfS_S__param_2,
	.param .u64 .ptr .align 1 _Z12Residual_GPUifPfS_S__param_3,
	.param .u64 .ptr .align 1 _Z12Residual_GPUifPfS_S__param_4
)
{


	ret;

}
	// .globl	_Z13Smoothing_GPUifPfS_iS_
.visible .entry _Z13Smoothing_GPUifPfS_iS_(
	.param .u32 _Z13Smoothing_GPUifPfS_iS__param_0,
	.param .f32 _Z13Smoothing_GPUifPfS_iS__param_1,
	.param .u64 .ptr .align 1 _Z13Smoothing_GPUifPfS_iS__param_2,
	.param .u64 .ptr .align 1 _Z13Smoothing_GPUifPfS_iS__param_3,
	.param .u32 _Z13Smoothing_GPUifPfS_iS__param_4,
	.param .u64 .ptr .align 1 _Z13Smoothing_GPUifPfS_iS__param_5
)
{


	ret;

}
	// .globl	_Z15GaussSeidel_GPUidPdS_d
.visible .entry _Z15GaussSeidel_GPUidPdS_d(
	.param .u32 _Z15GaussSeidel_GPUidPdS_d_param_0,
	.param .f64 _Z15GaussSeidel_GPUidPdS_d_param_1,
	.param .u64 .ptr .align 1 _Z15GaussSeidel_GPUidPdS_d_param_2,
	.param .u64 .ptr .align 1 _Z15GaussSeidel_GPUidPdS_d_param_3,
	.param .f64 _Z15GaussSeidel_GPUidPdS_d_param_4
)
{


	ret;

}
	// .globl	_Z8Zoom_GPUiPfiS_
.visible .entry _Z8Zoom_GPUiPfiS_(
	.param .u32 _Z8Zoom_GPUiPfiS__param_0,
	.param .u64 .ptr .align 1 _Z8Zoom_GPUiPfiS__param_1,
	.param .u32 _Z8Zoom_GPUiPfiS__param_2,
	.param .u64 .ptr .align 1 _Z8Zoom_GPUiPfiS__param_3
)
{


	ret;

}


// ===== COMPILED SASS (sm_100) =====

	.target	sm_100

	.elftype	@"ET_EXEC"


//--------------------- .note.nv.tkinfo           --------------------------
	.section	.note.nv.tkinfo,"",@"SHT_NOTE"
	.sectionflags	@"SHF_NOTE_NV_TKINFO"
	.tkinfo
        /*0018*/ 	.word	0x00000002
        /*0030*/ 	.string	""
        /*0030*/ 	.string	"ptxas"
        /*0030*/ 	.string	"Cuda compilation tools, release 13.0, V13.0.88"
        /*0030*/ 	.string	"Build cuda_13.0.r13.0/compiler.36424714_0"
        /*0030*/ 	.string	"-arch sm_100 -m 64 "



//--------------------- .note.nv.cuinfo           --------------------------
	.section	.note.nv.cuinfo,"",@"SHT_NOTE"
	.sectionflags	@"SHF_NOTE_NV_CUINFO"
        /*0018*/ 	.short	0x0002
        /*001a*/ 	.short	0x0064
        /*001c*/ 	.short	0x0082
	.zero		2


//--------------------- .nv.info                  --------------------------
	.section	.nv.info,"",@"SHT_CUDA_INFO"
	.align	4


	//----- nvinfo : EIATTR_REGCOUNT
	.align		4
        /*0000*/ 	.byte	0x04, 0x2f
        /*0002*/ 	.short	(.L_1 - .L_0)
	.align		4
.L_0:
        /*0004*/ 	.word	index@(_Z10Source_GPUifPfff)
        /*0008*/ 	.word	0x0000001d


	//----- nvinfo : EIATTR_FRAME_SIZE
	.align		4
.L_1:
        /*000c*/ 	.byte	0x04, 0x11
        /*000e*/ 	.short	(.L_3 - .L_2)
	.align		4
.L_2:
        /*0010*/ 	.word	index@(_Z10Source_GPUifPfff)
        /*0014*/ 	.word	0x00000000


	//----- nvinfo : EIATTR_REGCOUNT
	.align		4
.L_3:
        /*0018*/ 	.byte	0x04, 0x2f
        /*001a*/ 	.short	(.L_5 - .L_4)
	.align		4
.L_4:
        /*001c*/ 	.word	index@(_Z12Boundary_GPUifPfff)
        /*0020*/ 	.word	0x00000004


	//----- nvinfo : EIATTR_FRAME_SIZE
	.align		4
.L_5:
        /*0024*/ 	.byte	0x04, 0x11
        /*0026*/ 	.short	(.L_7 - .L_6)
	.align		4
.L_6:
        /*0028*/ 	.word	index@(_Z12Boundary_GPUifPfff)
        /*002c*/ 	.word	0x00000000


	//----- nvinfo : EIATTR_REGCOUNT
	.align		4
.L_7:
        /*0030*/ 	.byte	0x04, 0x2f
        /*0032*/ 	.short	(.L_9 - .L_8)
	.align		4
.L_8:
        /*0034*/ 	.word	index@(_Z12Residual_GPUifPfS_S_)
        /*0038*/ 	.word	0x00000004


	//----- nvinfo : EIATTR_FRAME_SIZE
	.align		4
.L_9:
        /*003c*/ 	.byte	0x04, 0x11
        /*003e*/ 	.short	(.L_11 - .L_10)
	.align		4
.L_10:
        /*0040*/ 	.word	index@(_Z12Residual_GPUifPfS_S_)
        /*0044*/ 	.word	0x00000000


	//----- nvinfo : EIATTR_REGCOUNT
	.align		4
.L_11:
        /*0048*/ 	.byte	0x04, 0x2f
        /*004a*/ 	.short	(.L_13 - .L_12)
	.align		4
.L_12:
        /*004c*/ 	.word	index@(_Z13Smoothing_GPUifPfS_iS_)
        /*0050*/ 	.word	0x00000004


	//----- nvinfo : EIATTR_FRAME_SIZE
	.align		4
.L_13:
        /*0054*/ 	.byte	0x04, 0x11
        /*0056*/ 	.short	(.L_15 - .L_14)
	.align		4
.L_14:
        /*0058*/ 	.word	index@(_Z13Smoothing_GPUifPfS_iS_)
        /*005c*/ 	.word	0x00000000


	//----- nvinfo : EIATTR_REGCOUNT
	.align		4
.L_15:
        /*0060*/ 	.byte	0x04, 0x2f
        /*0062*/ 	.short	(.L_17 - .L_16)
	.align		4
.L_16:
        /*0064*/ 	.word	index@(_Z15GaussSeidel_GPUidPdS_d)
        /*0068*/ 	.word	0x00000004


	//----- nvinfo : EIATTR_FRAME_SIZE
	.align		4
.L_17:
        /*006c*/ 	.byte	0x04, 0x11
        /*006e*/ 	.short	(.L_19 - .L_18)
	.align		4
.L_18:
        /*0070*/ 	.word	index@(_Z15GaussSeidel_GPUidPdS_d)
        /*0074*/ 	.word	0x00000000


	//----- nvinfo : EIATTR_REGCOUNT
	.align		4
.L_19:
        /*0078*/ 	.byte	0x04, 0x2f
        /*007a*/ 	.short	(.L_21 - .L_20)
	.align		4
.L_20:
        /*007c*/ 	.word	index@(_Z8Zoom_GPUiPfiS_)
        /*0080*/ 	.word	0x00000004


	//----- nvinfo : EIATTR_FRAME_SIZE
	.align		4
.L_21:
        /*0084*/ 	.byte	0x04, 0x11
        /*0086*/ 	.short	(.L_23 - .L_22)
	.align		4
.L_22:
        /*0088*/ 	.word	index@(_Z8Zoom_GPUiPfiS_)
        /*008c*/ 	.word	0x00000000


	//----- nvinfo : EIATTR_MIN_STACK_SIZE
	.align		4
.L_23:
        /*0090*/ 	.byte	0x04, 0x12
        /*0092*/ 	.short	(.L_25 - .L_24)
	.align		4
.L_24:
        /*0094*/ 	.word	index@(_Z8Zoom_GPUiPfiS_)
        /*0098*/ 	.word	0x00000000


	//----- nvinfo : EIATTR_MIN_STACK_SIZE
	.align		4
.L_25:
        /*009c*/ 	.byte	0x04, 0x12
        /*009e*/ 	.short	(.L_27 - .L_26)
	.align		4
.L_26:
        /*00a0*/ 	.word	index@(_Z15GaussSeidel_GPUidPdS_d)
        /*00a4*/ 	.word	0x00000000


	//----- nvinfo : EIATTR_MIN_STACK_SIZE
	.align		4
.L_27:
        /*00a8*/ 	.byte	0x04, 0x12
        /*00aa*/ 	.short	(.L_29 - .L_28)
	.align		4
.L_28:
        /*00ac*/ 	.word	index@(_Z13Smoothing_GPUifPfS_iS_)
        /*00b0*/ 	.word	0x00000000


	//----- nvinfo : EIATTR_MIN_STACK_SIZE
	.align		4
.L_29:
        /*00b4*/ 	.byte	0x04, 0x12
        /*00b6*/ 	.short	(.L_31 - .L_30)
	.align		4
.L_30:
        /*00b8*/ 	.word	index@(_Z12Residual_GPUifPfS_S_)
        /*00bc*/ 	.word	0x00000000


	//----- nvinfo : EIATTR_MIN_STACK_SIZE
	.align		4
.L_31:
        /*00c0*/ 	.byte	0x04, 0x12
        /*00c2*/ 	.short	(.L_33 - .L_32)
	.align		4
.L_32:
        /*00c4*/ 	.word	index@(_Z12Boundary_GPUifPfff)
        /*00c8*/ 	.word	0x00000000


	//----- nvinfo : EIATTR_MIN_STACK_SIZE
	.align		4
.L_33:
        /*00cc*/ 	.byte	0x04, 0x12
        /*00ce*/ 	.short	(.L_35 - .L_34)
	.align		4
.L_34:
        /*00d0*/ 	.word	index@(_Z10Source_GPUifPfff)
        /*00d4*/ 	.word	0x00000000
.L_35:


//--------------------- .nv.compat                --------------------------
	.section	.nv.compat,"",@"SHT_CUDA_COMPAT_INFO"
	.align	4
        /*0000*/ 	.byte	0x02, 0x09, 0x00, 0x00, 0x02, 0x02, 0x01, 0x00, 0x02, 0x05, 0x05, 0x00, 0x03, 0x07, 0x01, 0x01
        /*0010*/ 	.byte	0x02, 0x03, 0x00, 0x00, 0x02, 0x06, 0x01, 0x00, 0x04, 0x0b, 0x08, 0x00, 0x01, 0x00, 0x00, 0x00
        /*0020*/ 	.byte	0x00, 0x00, 0x00, 0x00


//--------------------- .nv.info._Z8Zoom_GPUiPfiS_ --------------------------
	.section	.nv.info._Z8Zoom_GPUiPfiS_,"",@"SHT_CUDA_INFO"
	.sectionflags	@""
	.align	4


	//----- nvinfo : EIATTR_CUDA_API_VERSION
	.align		4
        /*0000*/ 	.byte	0x04, 0x37
        /*0002*/ 	.short	(.L_37 - .L_36)
.L_36:
        /*0004*/ 	.word	0x00000082


	//----- nvinfo : EIATTR_KPARAM_INFO
	.align		4
.L_37:
        /*0008*/ 	.byte	0x04, 0x17
        /*000a*/ 	.short	(.L_39 - .L_38)
.L_38:
        /*000c*/ 	.word	0x00000000
        /*0010*/ 	.short	0x0003
        /*0012*/ 	.short	0x0018
        /*0014*/ 	.byte	0x00, 0xf5, 0x21, 0x00


	//----- nvinfo : EIATTR_KPARAM_INFO
	.align		4
.L_39:
        /*0018*/ 	.byte	0x04, 0x17
        /*001a*/ 	.short	(.L_41 - .L_40)
.L_40:
        /*001c*/ 	.word	0x00000000
        /*0020*/ 	.short	0x0002
        /*0022*/ 	.short	0x0010
        /*0024*/ 	.byte	0x00, 0xf0, 0x11, 0x00


	//----- nvinfo : EIATTR_KPARAM_INFO
	.align		4
.L_41:
        /*0028*/ 	.byte	0x04, 0x17
        /*002a*/ 	.short	(.L_43 - .L_42)
.L_42:
        /*002c*/ 	.word	0x00000000
        /*0030*/ 	.short	0x0001
        /*0032*/ 	.short	0x0008
        /*0034*/ 	.byte	0x00, 0xf5, 0x21, 0x00


	//----- nvinfo : EIATTR_KPARAM_INFO
	.align		4
.L_43:
        /*0038*/ 	.byte	0x04, 0x17
        /*003a*/ 	.short	(.L_45 - .L_44)
.L_44:
        /*003c*/ 	.word	0x00000000
        /*0040*/ 	.short	0x0000
        /*0042*/ 	.short	0x0000
        /*0044*/ 	.byte	0x00, 0xf0, 0x11, 0x00


	//----- nvinfo : EIATTR_SPARSE_MMA_MASK
	.align		4
.L_45:
        /*0048*/ 	.byte	0x03, 0x50
        /*004a*/ 	.short	0x0000


	//----- nvinfo : EIATTR_MAXREG_COUNT
	.align		4
        /*004c*/ 	.byte	0x03, 0x1b
        /*004e*/ 	.short	0x00ff


	//----- nvinfo : EIATTR_MERCURY_ISA_VERSION
	.align		4
        /*0050*/ 	.byte	0x03, 0x5f
        /*0052*/ 	.short	0x0101


	//----- nvinfo : EIATTR_VRC_CTA_INIT_COUNT
	.align		4
        /*0054*/ 	.byte	0x02, 0x4a
	.zero		1
	.zero		1


	//----- nvinfo : EIATTR_EXIT_INSTR_OFFSETS
	.align		4
        /*0058*/ 	.byte	0x04, 0x1c
        /*005a*/ 	.short	(.L_47 - .L_46)


	//   ....[0]....
.L_46:
        /*005c*/ 	.word	0x00000010


	//----- nvinfo : EIATTR_CBANK_PARAM_SIZE
	.align		4
.L_47:
        /*0060*/ 	.byte	0x03, 0x19
        /*0062*/ 	.short	0x0020


	//----- nvinfo : EIATTR_PARAM_CBANK
	.align		4
        /*0064*/ 	.byte	0x04, 0x0a
        /*0066*/ 	.short	(.L_49 - .L_48)
	.align		4
.L_48:
        /*0068*/ 	.word	index@(.nv.constant0._Z8Zoom_GPUiPfiS_)
        /*006c*/ 	.short	0x0380
        /*006e*/ 	.short	0x0020


	//----- nvinfo : EIATTR_SW_WAR
	.align		4
.L_49:
        /*0070*/ 	.byte	0x04, 0x36
        /*0072*/ 	.short	(.L_51 - .L_50)
.L_50:
        /*0074*/ 	.word	0x00000008
.L_51:


//--------------------- .nv.info._Z15GaussSeidel_GPUidPdS_d --------------------------
	.section	.nv.info._Z15GaussSeidel_GPUidPdS_d,"",@"SHT_CUDA_INFO"
	.sectionflags	@""
	.align	4


	//----- nvinfo : EIATTR_CUDA_API_VERSION
	.align		4
        /*0000*/ 	.byte	0x04, 0x37
        /*0002*/ 	.short	(.L_53 - .L_52)
.L_52:
        /*0004*/ 	.word	0x00000082


	//----- nvinfo : EIATTR_KPARAM_INFO
	.align		4
.L_53:
        /*0008*/ 	.byte	0x04, 0x17
        /*000a*/ 	.short	(.L_55 - .L_54)
.L_54:
        /*000c*/ 	.word	0x00000000
        /*0010*/ 	.short	0x0004
        /*0012*/ 	.short	0x0020
        /*0014*/ 	.byte	0x00, 0xf0, 0x21, 0x00


	//----- nvinfo : EIATTR_KPARAM_INFO
	.align		4
.L_55:
        /*0018*/ 	.byte	0x04, 0x17
        /*001a*/ 	.short	(.L_57 - .L_56)
.L_56:
        /*001c*/ 	.word	0x00000000
        /*0020*/ 	.short	0x0003
        /*0022*/ 	.short	0x0018
        /*0024*/ 	.byte	0x00, 0xf5, 0x21, 0x00


	//----- nvinfo : EIATTR_KPARAM_INFO
	.align		4
.L_57:
        /*0028*/ 	.byte	0x04, 0x17
        /*002a*/ 	.short	(.L_59 - .L_58)
.L_58:
        /*002c*/ 	.word	0x00000000
        /*0030*/ 	.short	0x0002
        /*0032*/ 	.short	0x0010
        /*0034*/ 	.byte	0x00, 0xf5, 0x21, 0x00


	//----- nvinfo : EIATTR_KPARAM_INFO
	.align		4
.L_59:
        /*0038*/ 	.byte	0x04, 0x17
        /*003a*/ 	.short	(.L_61 - .L_60)
.L_60:
        /*003c*/ 	.word	0x00000000
        /*0040*/ 	.short	0x0001
        /*0042*/ 	.short	0x0008
        /*0044*/ 	.byte	0x00, 0xf0, 0x21, 0x00


	//----- nvinfo : EIATTR_KPARAM_INFO
	.align		4
.L_61:
        /*0048*/ 	.byte	0x04, 0x17
        /*004a*/ 	.short	(.L_63 - .L_62)
.L_62:
        /*004c*/ 	.word	0x00000000
        /*0050*/ 	.short	0x0000
        /*0052*/ 	.short	0x0000
        /*0054*/ 	.byte	0x00, 0xf0, 0x11, 0x00


	//----- nvinfo : EIATTR_SPARSE_MMA_MASK
	.align		4
.L_63:
        /*0058*/ 	.byte	0x03, 0x50
        /*005a*/ 	.short	0x0000


	//----- nvinfo : EIATTR_MAXREG_COUNT
	.align		4
        /*005c*/ 	.byte	0x03, 0x1b
        /*005e*/ 	.short	0x00ff


	//----- nvinfo : EIATTR_MERCURY_ISA_VERSION
	.align		4
        /*0060*/ 	.byte	0x03, 0x5f
        /*0062*/ 	.short	0x0101


	//----- nvinfo : EIATTR_VRC_CTA_INIT_COUNT
	.align		4
        /*0064*/ 	.byte	0x02, 0x4a
	.zero		1
	.zero		1


	//----- nvinfo : EIATTR_EXIT_INSTR_OFFSETS
	.align		4
        /*0068*/ 	.byte	0x04, 0x1c
        /*006a*/ 	.short	(.L_65 - .L_64)


	//   ....[0]....
.L_64:
        /*006c*/ 	.word	0x00000010


	//----- nvinfo : EIATTR_CBANK_PARAM_SIZE
	.align		4
.L_65:
        /*0070*/ 	.byte	0x03, 0x19
        /*0072*/ 	.short	0x0028


	//----- nvinfo : EIATTR_PARAM_CBANK
	.align		4
        /*0074*/ 	.byte	0x04, 0x0a
        /*0076*/ 	.short	(.L_67 - .L_66)
	.align		4
.L_66:
        /*0078*/ 	.word	index@(.nv.constant0._Z15GaussSeidel_GPUidPdS_d)
        /*007c*/ 	.short	0x0380
        /*007e*/ 	.short	0x0028


	//----- nvinfo : EIATTR_SW_WAR
	.align		4
.L_67:
        /*0080*/ 	.byte	0x04, 0x36
        /*0082*/ 	.short	(.L_69 - .L_68)
.L_68:
        /*0084*/ 	.word	0x00000008
.L_69:


//--------------------- .nv.info._Z13Smoothing_GPUifPfS_iS_ --------------------------
	.section	.nv.info._Z13Smoothing_GPUifPfS_iS_,"",@"SHT_CUDA_INFO"
	.sectionflags	@""
	.align	4


	//----- nvinfo : EIATTR_CUDA_API_VERSION
	.align		4
        /*0000*/ 	.byte	0x04, 0x37
        /*0002*/ 	.short	(.L_71 - .L_70)
.L_70:
        /*0004*/ 	.word	0x00000082


	//----- nvinfo : EIATTR_KPARAM_INFO
	.align		4
.L_71:
        /*0008*/ 	.byte	0x04, 0x17
        /*000a*/ 	.short	(.L_73 - .L_72)
.L_72:
        /*000c*/ 	.word	0x00000000
        /*0010*/ 	.short	0x0005
        /*0012*/ 	.short	0x0020
        /*0014*/ 	.byte	0x00, 0xf5, 0x21, 0x00


	//----- nvinfo : EIATTR_KPARAM_INFO
	.align		4
.L_73:
        /*0018*/ 	.byte	0x04, 0x17
        /*001a*/ 	.short	(.L_75 - .L_74)
.L_74:
        /*001c*/ 	.word	0x00000000
        /*0020*/ 	.short	0x0004
        /*0022*/ 	.short	0x0018
        /*0024*/ 	.byte	0x00, 0xf0, 0x11, 0x00


	//----- nvinfo : EIATTR_KPARAM_INFO
	.align		4
.L_75:
        /*0028*/ 	.byte	0x04, 0x17
        /*002a*/ 	.short	(.L_77 - .L_76)
.L_76:
        /*002c*/ 	.word	0x00000000
        /*0030*/ 	.short	0x0003
        /*0032*/ 	.short	0x0010
        /*0034*/ 	.byte	0x00, 0xf5, 0x21, 0x00


	//----- nvinfo : EIATTR_KPARAM_INFO
	.align		4
.L_77:
        /*0038*/ 	.byte	0x04, 0x17
        /*003a*/ 	.short	(.L_79 - .L_78)
.L_78:
        /*003c*/ 	.word	0x00000000
        /*0040*/ 	.short	0x0002
        /*0042*/ 	.short	0x0008
        /*0044*/ 	.byte	0x00, 0xf5, 0x21, 0x00


	//----- nvinfo : EIATTR_KPARAM_INFO
	.align		4
.L_79:
        /*0048*/ 	.byte	0x04, 0x17
        /*004a*/ 	.short	(.L_81 - .L_80)
.L_80:
        /*004c*/ 	.word	0x00000000
        /*0050*/ 	.short	0x0001
        /*0052*/ 	.short	0x0004
        /*0054*/ 	.byte	0x00, 0xf0, 0x11, 0x00


	//----- nvinfo : EIATTR_KPARAM_INFO
	.align		4
.L_81:
        /*0058*/ 	.byte	0x04, 0x17
        /*005a*/ 	.short	(.L_83 - .L_82)
.L_82:
        /*005c*/ 	.word	0x00000000
        /*0060*/ 	.short	0x0000
        /*0062*/ 	.short	0x0000
        /*0064*/ 	.byte	0x00, 0xf0, 0x11, 0x00


	//----- nvinfo : EIATTR_SPARSE_MMA_MASK
	.align		4
.L_83:
        /*0068*/ 	.byte	0x03, 0x50
        /*006a*/ 	.short	0x0000


	//----- nvinfo : EIATTR_MAXREG_COUNT
	.align		4
        /*006c*/ 	.byte	0x03, 0x1b
        /*006e*/ 	.short	0x00ff


	//----- nvinfo : EIATTR_MERCURY_ISA_VERSION
	.align		4
        /*0070*/ 	.byte	0x03, 0x5f
        /*0072*/ 	.short	0x0101


	//----- nvinfo : EIATTR_VRC_CTA_INIT_COUNT
	.align		4
        /*0074*/ 	.byte	0x02, 0x4a
	.zero		1
	.zero		1


	//----- nvinfo : EIATTR_EXIT_INSTR_OFFSETS
	.align		4
        /*0078*/ 	.byte	0x04, 0x1c
        /*007a*/ 	.short	(.L_85 - .L_84)


	//   ....[0]....
.L_84:
        /*007c*/ 	.word	0x00000010


	//----- nvinfo : EIATTR_CBANK_PARAM_SIZE
	.align		4
.L_85:
        /*0080*/ 	.byte	0x03, 0x19
        /*0082*/ 	.short	0x0028


	//----- nvinfo : EIATTR_PARAM_CBANK
	.align		4
        /*0084*/ 	.byte	0x04, 0x0a
        /*0086*/ 	.short	(.L_87 - .L_86)
	.align		4
.L_86:
        /*0088*/ 	.word	index@(.nv.constant0._Z13Smoothing_GPUifPfS_iS_)
        /*008c*/ 	.short	0x0380
        /*008e*/ 	.short	0x0028


	//----- nvinfo : EIATTR_SW_WAR
	.align		4
.L_87:
        /*0090*/ 	.byte	0x04, 0x36
        /*0092*/ 	.short	(.L_89 - .L_88)
.L_88:
        /*0094*/ 	.word	0x00000008
.L_89:


//--------------------- .nv.info._Z12Residual_GPUifPfS_S_ --------------------------
	.section	.nv.info._Z12Residual_GPUifPfS_S_,"",@"SHT_CUDA_INFO"
	.sectionflags	@""
	.align	4


	//----- nvinfo : EIATTR_CUDA_API_VERSION
	.align		4
        /*0000*/ 	.byte	0x04, 0x37
        /*0002*/ 	.short	(.L_91 - .L_90)
.L_90:
        /*0004*/ 	.word	0x00000082


	//----- nvinfo : EIATTR_KPARAM_INFO
	.align		4
.L_91:
        /*0008*/ 	.byte	0x04, 0x17
        /*000a*/ 	.short	(.L_93 - .L_92)
.L_92:
        /*000c*/ 	.word	0x00000000
        /*0010*/ 	.short	0x0004
        /*0012*/ 	.short	0x0018
        /*0014*/ 	.byte	0x00, 0xf5, 0x21, 0x00


	//----- nvinfo : EIATTR_KPARAM_INFO
	.align		4
.L_93:
        /*0018*/ 	.byte	0x04, 0x17
        /*001a*/ 	.short	(.L_95 - .L_94)
.L_94:
        /*001c*/ 	.word	0x00000000
        /*0020*/ 	.short	0x0003
        /*0022*/ 	.short	0x0010
        /*0024*/ 	.byte	0x00, 0xf5, 0x21, 0x00


	//----- nvinfo : EIATTR_KPARAM_INFO
	.align		4
.L_95:
        /*0028*/ 	.byte	0x04, 0x17
        /*002a*/ 	.short	(.L_97 - .L_96)
.L_96:
        /*002c*/ 	.word	0x00000000
        /*0030*/ 	.short	0x0002
        /*0032*/ 	.short	0x0008
        /*0034*/ 	.byte	0x00, 0xf5, 0x21, 0x00


	//----- nvinfo : EIATTR_KPARAM_INFO
	.align		4
.L_97:
        /*0038*/ 	.byte	0x04, 0x17
        /*003a*/ 	.short	(.L_99 - .L_98)
.L_98:
        /*003c*/ 	.word	0x00000000
        /*0040*/ 	.short	0x0001
        /*0042*/ 	.short	0x0004
        /*0044*/ 	.byte	0x00, 0xf0, 0x11, 0x00


	//----- nvinfo : EIATTR_KPARAM_INFO
	.align		4
.L_99:
        /*0048*/ 	.byte	0x04, 0x17
        /*004a*/ 	.short	(.L_101 - .L_100)
.L_100:
        /*004c*/ 	.word	0x00000000
        /*0050*/ 	.short	0x0000
        /*0052*/ 	.short	0x0000
        /*0054*/ 	.byte	0x00, 0xf0, 0x11, 0x00


	//----- nvinfo : EIATTR_SPARSE_MMA_MASK
	.align		4
.L_101:
        /*0058*/ 	.byte	0x03, 0x50
        /*005a*/ 	.short	0x0000


	//----- nvinfo : EIATTR_MAXREG_COUNT
	.align		4
        /*005c*/ 	.byte	0x03, 0x1b
        /*005e*/ 	.short	0x00ff


	//----- nvinfo : EIATTR_MERCURY_ISA_VERSION
	.align		4
        /*0060*/ 	.byte	0x03, 0x5f
        /*0062*/ 	.short	0x0101


	//----- nvinfo : EIATTR_VRC_CTA_INIT_COUNT
	.align		4
        /*0064*/ 	.byte	0x02, 0x4a
	.zero		1
	.zero		1


	//----- nvinfo : EIATTR_EXIT_INSTR_OFFSETS
	.align		4
        /*0068*/ 	.byte	0x04, 0x1c
        /*006a*/ 	.short	(.L_103 - .L_102)


	//   ....[0]....
.L_102:
        /*006c*/ 	.word	0x00000010


	//----- nvinfo : EIATTR_CBANK_PARAM_SIZE
	.align		4
.L_103:
        /*0070*/ 	.byte	0x03, 0x19
        /*0072*/ 	.short	0x0020


	//----- nvinfo : EIATTR_PARAM_CBANK
	.align		4
        /*0074*/ 	.byte	0x04, 0x0a
        /*0076*/ 	.short	(.L_105 - .L_104)
	.align		4
.L_104:
        /*0078*/ 	.word	index@(.nv.constant0._Z12Residual_GPUifPfS_S_)
        /*007c*/ 	.short	0x0380
        /*007e*/ 	.short	0x0020


	//----- nvinfo : EIATTR_SW_WAR
	.align		4
.L_105:
        /*0080*/ 	.byte	0x04, 0x36
        /*0082*/ 	.short	(.L_107 - .L_106)
.L_106:
        /*0084*/ 	.word	0x00000008
.L_107:


//--------------------- .nv.info._Z12Boundary_GPUifPfff --------------------------
	.section	.nv.info._Z12Boundary_GPUifPfff,"",@"SHT_CUDA_INFO"
	.sectionflags	@""
	.align	4


	//----- nvinfo : EIATTR_CUDA_API_VERSION
	.align		4
        /*0000*/ 	.byte	0x04, 0x37
        /*0002*/ 	.short	(.L_109 - .L_108)
.L_108:
        /*0004*/ 	.word	0x00000082


	//----- nvinfo : EIATTR_KPARAM_INFO
	.align		4
.L_109:
        /*0008*/ 	.byte	0x04, 0x17
        /*000a*/ 	.short	(.L_111 - .L_110)
.L_110:
        /*000c*/ 	.word	0x00000000
        /*0010*/ 	.short	0x0004
        /*0012*/ 	.short	0x0014
        /*0014*/ 	.byte	0x00, 0xf0, 0x11, 0x00


	//----- nvinfo : EIATTR_KPARAM_INFO
	.align		4
.L_111:
        /*0018*/ 	.byte	0x04, 0x17
        /*001a*/ 	.short	(.L_113 - .L_112)
.L_112:
        /*001c*/ 	.word	0x00000000
        /*0020*/ 	.short	0x0003
        /*0022*/ 	.short	0x0010
        /*0024*/ 	.byte	0x00, 0xf0, 0x11, 0x00


	//----- nvinfo : EIATTR_KPARAM_INFO
	.align		4
.L_113:
        /*0028*/ 	.byte	0x04, 0x17
        /*002a*/ 	.short	(.L_115 - .L_114)
.L_114:
        /*002c*/ 	.word	0x00000000
        /*0030*/ 	.short	0x0002
        /*0032*/ 	.short	0x0008
        /*0034*/ 	.byte	0x00, 0xf5, 0x21, 0x00


	//----- nvinfo : EIATTR_KPARAM_INFO
	.align		4
.L_115:
        /*0038*/ 	.byte	0x04, 0x17
        /*003a*/ 	.short	(.L_117 - .L_116)
.L_116:
        /*003c*/ 	.word	0x00000000
        /*0040*/ 	.short	0x0001
        /*0042*/ 	.short	0x0004
        /*0044*/ 	.byte	0x00, 0xf0, 0x11, 0x00


	//----- nvinfo : EIATTR_KPARAM_INFO
	.align		4
.L_117:
        /*0048*/ 	.byte	0x04, 0x17
        /*004a*/ 	.short	(.L_119 - .L_118)
.L_118:
        /*004c*/ 	.word	0x00000000
        /*0050*/ 	.short	0x0000
        /*0052*/ 	.short	0x0000
        /*0054*/ 	.byte	0x00, 0xf0, 0x11, 0x00


	//----- nvinfo : EIATTR_SPARSE_MMA_MASK
	.align		4
.L_119:
        /*0058*/ 	.byte	0x03, 0x50
        /*005a*/ 	.short	0x0000


	//----- nvinfo : EIATTR_MAXREG_COUNT
	.align		4
        /*005c*/ 	.byte	0x03, 0x1b
        /*005e*/ 	.short	0x00ff


	//----- nvinfo : EIATTR_MERCURY_ISA_VERSION
	.align		4
        /*0060*/ 	.byte	0x03, 0x5f
        /*0062*/ 	.short	0x0101


	//----- nvinfo : EIATTR_VRC_CTA_INIT_COUNT
	.align		4
        /*0064*/ 	.byte	0x02, 0x4a
	.zero		1
	.zero		1


	//----- nvinfo : EIATTR_EXIT_INSTR_OFFSETS
	.align		4
        /*0068*/ 	.byte	0x04, 0x1c
        /*006a*/ 	.short	(.L_121 - .L_120)


	//   ....[0]....
.L_120:
        /*006c*/ 	.word	0x00000010


	//----- nvinfo : EIATTR_CBANK_PARAM_SIZE
	.align		4
.L_121:
        /*0070*/ 	.byte	0x03, 0x19
        /*0072*/ 	.short	0x0018


	//----- nvinfo : EIATTR_PARAM_CBANK
	.align		4
        /*0074*/ 	.byte	0x04, 0x0a
        /*0076*/ 	.short	(.L_123 - .L_122)
	.align		4
.L_122:
        /*0078*/ 	.word	index@(.nv.constant0._Z12Boundary_GPUifPfff)
        /*007c*/ 	.short	0x0380
        /*007e*/ 	.short	0x0018


	//----- nvinfo : EIATTR_SW_WAR
	.align		4
.L_123:
        /*0080*/ 	.byte	0x04, 0x36
        /*0082*/ 	.short	(.L_125 - .L_124)
.L_124:
        /*0084*/ 	.word	0x00000008
.L_125:


//--------------------- .nv.info._Z10Source_GPUifPfff --------------------------
	.section	.nv.info._Z10Source_GPUifPfff,"",@"SHT_CUDA_INFO"
	.sectionflags	@""
	.align	4


	//----- nvinfo : EIATTR_CUDA_API_VERSION
	.align		4
        /*0000*/ 	.byte	0x04, 0x37
        /*0002*/ 	.short	(.L_127 - .L_126)
.L_126:
        /*0004*/ 	.word	0x00000082


	//----- nvinfo : EIATTR_KPARAM_INFO
	.align		4
.L_127:
        /*0008*/ 	.byte	0x04, 0x17
        /*000a*/ 	.short	(.L_129 - .L_128)
.L_128:
        /*000c*/ 	.word	0x00000000
        /*0010*/ 	.short	0x0004
        /*0012*/ 	.short	0x0014
        /*0014*/ 	.byte	0x00, 0xf0, 0x11, 0x00


	//----- nvinfo : EIATTR_KPARAM_INFO
	.align		4
.L_129:
        /*0018*/ 	.byte	0x04, 0x17
        /*001a*/ 	.short	(.L_131 - .L_130)
.L_130:
        /*001c*/ 	.word	0x00000000
        /*0020*/ 	.short	0x0003
        /*0022*/ 	.short	0x0010
        /*0024*/ 	.byte	0x00, 0xf0, 0x11, 0x00


	//----- nvinfo : EIATTR_KPARAM_INFO
	.align		4
.L_131:
        /*0028*/ 	.byte	0x04, 0x17
        /*002a*/ 	.short	(.L_133 - .L_132)
.L_132:
        /*002c*/ 	.word	0x00000000
        /*0030*/ 	.short	0x0002
        /*0032*/ 	.short	0x0008
        /*0034*/ 	.byte	0x00, 0xf5, 0x21, 0x00


	//----- nvinfo : EIATTR_KPARAM_INFO
	.align		4
.L_133:
        /*0038*/ 	.byte	0x04, 0x17
        /*003a*/ 	.short	(.L_135 - .L_134)
.L_134:
        /*003c*/ 	.word	0x00000000
        /*0040*/ 	.short	0x0001
        /*0042*/ 	.short	0x0004
        /*0044*/ 	.byte	0x00, 0xf0, 0x11, 0x00


	//----- nvinfo : EIATTR_KPARAM_INFO
	.align		4
.L_135:
        /*0048*/ 	.byte	0x04, 0x17
        /*004a*/ 	.short	(.L_137 - .L_136)
.L_136:
        /*004c*/ 	.word	0x00000000
        /*0050*/ 	.short	0x0000
        /*0052*/ 	.short	0x0000
        /*0054*/ 	.byte	0x00, 0xf0, 0x11, 0x00


	//----- nvinfo : EIATTR_SPARSE_MMA_MASK
	.align		4
.L_137:
        /*0058*/ 	.byte	0x03, 0x50
        /*005a*/ 	.short	0x0000


	//----- nvinfo : EIATTR_MAXREG_COUNT
	.align		4
        /*005c*/ 	.byte	0x03, 0x1b
        /*005e*/ 	.short	0x00ff


	//----- nvinfo : EIATTR_NUM_BARRIERS
	.align		4
        /*0060*/ 	.byte	0x02, 0x4c
        /*0062*/ 	.byte	0x01
	.zero		1


	//----- nvinfo : EIATTR_MERCURY_ISA_VERSION
	.align		4
        /*0064*/ 	.byte	0x03, 0x5f
        /*0066*/ 	.short	0x0101


	//----- nvinfo : EIATTR_VRC_CTA_INIT_COUNT
	.align		4
        /*0068*/ 	.byte	0x02, 0x4a
	.zero		1
	.zero		1


	//----- nvinfo : EIATTR_EXIT_INSTR_OFFSETS
	.align		4
        /*006c*/ 	.byte	0x04, 0x1c
        /*006e*/ 	.short	(.L_139 - .L_138)


	//   ....[0]....
.L_138:
        /*0070*/ 	.word	0x000005d0


	//----- nvinfo : EIATTR_CRS_STACK_SIZE
	.align		4
.L_139:
        /*0074*/ 	.byte	0x04, 0x1e
        /*0076*/ 	.short	(.L_141 - .L_140)
.L_140:
        /*0078*/ 	.word	0x00000000


	//----- nvinfo : EIATTR_CBANK_PARAM_SIZE
	.align		4
.L_141:
        /*007c*/ 	.byte	0x03, 0x19
        /*007e*/ 	.short	0x0018


	//----- nvinfo : EIATTR_PARAM_CBANK
	.align		4
        /*0080*/ 	.byte	0x04, 0x0a
        /*0082*/ 	.short	(.L_143 - .L_142)
	.align		4
.L_142:
        /*0084*/ 	.word	index@(.nv.constant0._Z10Source_GPUifPfff)
        /*0088*/ 	.short	0x0380
        /*008a*/ 	.short	0x0018


	//----- nvinfo : EIATTR_SW_WAR
	.align		4
.L_143:
        /*008c*/ 	.byte	0x04, 0x36
        /*008e*/ 	.short	(.L_145 - .L_144)
.L_144:
        /*0090*/ 	.word	0x00000008
.L_145:


//--------------------- .nv.callgraph             --------------------------
	.section	.nv.callgraph,"",@"SHT_CUDA_CALLGRAPH"
	.align	4
	.sectionentsize	8
	.align		4
        /*0000*/ 	.word	0x00000000
	.align		4
        /*0004*/ 	.word	0xffffffff
	.align		4
        /*0008*/ 	.word	0x00000000
	.align		4
        /*000c*/ 	.word	0xfffffffe
	.align		4
        /*0010*/ 	.word	0x00000000
	.align		4
        /*0014*/ 	.word	0xfffffffd
	.align		4
        /*0018*/ 	.word	0x00000000
	.align		4
        /*001c*/ 	.word	0xfffffffc


//--------------------- .text._Z8Zoom_GPUiPfiS_   --------------------------
	.section	.text._Z8Zoom_GPUiPfiS_,"ax",@progbits
	.align	128
        .global         _Z8Zoom_GPUiPfiS_
        .type           _Z8Zoom_GPUiPfiS_,@function
        .size           _Z8Zoom_GPUiPfiS_,(.L_x_11 - _Z8Zoom_GPUiPfiS_)
        .other          _Z8Zoom_GPUiPfiS_,@"STO_CUDA_ENTRY STV_DEFAULT"
_Z8Zoom_GPUiPfiS_:
.text._Z8Zoom_GPUiPfiS_:
[----:B------:R-:W-:Y:S01]  /*0000*/  LDC R1, c[0x0][0x37c] ;  /* 0x0000df00ff017b82 */ /* 0x000fe20000000800 */
[----:B------:R-:W-:Y:S05]  /*0010*/  EXIT ;  /* 0x000000000000794d */ /* 0x000fea0003800000 */
.L_x_0:
[----:B------:R-:W-:-:S00]  /*0020*/  BRA `(.L_x_0) ;  /* 0xfffffffc00fc7947 */ /* 0x000fc0000383ffff */
[----:B------:R-:W-:-:S00]  /*0030*/  NOP ;  /* 0x0000000000007918 */ /* 0x000fc00000000000 */
        /* <DEDUP_REMOVED lines=12> */
.L_x_11:


//--------------------- .text._Z15GaussSeidel_GPUidPdS_d --------------------------
	.section	.text._Z15GaussSeidel_GPUidPdS_d,"ax",@progbits
	.align	128
        .global         _Z15GaussSeidel_GPUidPdS_d
        .type           _Z15GaussSeidel_GPUidPdS_d,@function
        .size           _Z15GaussSeidel_GPUidPdS_d,(.L_x_12 - _Z15GaussSeidel_GPUidPdS_d)
        .other          _Z15GaussSeidel_GPUidPdS_d,@"STO_CUDA_ENTRY STV_DEFAULT"
_Z15GaussSeidel_GPUidPdS_d:
.text._Z15GaussSeidel_GPUidPdS_d:
[----:B------:R-:W-:Y:S01]  /*0000*/  LDC R1, c[0x0][0x37c] ;  /* 0x0000df00ff017b82 */ /* 0x000fe20000000800 */
[----:B------:R-:W-:Y:S05]  /*0010*/  EXIT ;  /* 0x000000000000794d */ /* 0x000fea0003800000 */
.L_x_1:
        /* <DEDUP_REMOVED lines=14> */
.L_x_12:


//--------------------- .text._Z13Smoothing_GPUifPfS_iS_ --------------------------
	.section	.text._Z13Smoothing_GPUifPfS_iS_,"ax",@progbits
	.align	128
        .global         _Z13Smoothing_GPUifPfS_iS_
        .type           _Z13Smoothing_GPUifPfS_iS_,@function
        .size           _Z13Smoothing_GPUifPfS_iS_,(.L_x_13 - _Z13Smoothing_GPUifPfS_iS_)
        .other          _Z13Smoothing_GPUifPfS_iS_,@"STO_CUDA_ENTRY STV_DEFAULT"
_Z13Smoothing_GPUifPfS_iS_:
.text._Z13Smoothing_GPUifPfS_iS_:
[----:B------:R-:W-:Y:S01]  /*0000*/  LDC R1, c[0x0][0x37c] ;  /* 0x0000df00ff017b82 */ /* 0x000fe20000000800 */
[----:B------:R-:W-:Y:S05]  /*0010*/  EXIT ;  /* 0x000000000000794d */ /* 0x000fea0003800000 */
.L_x_2:
        /* <DEDUP_REMOVED lines=14> */
.L_x_13:


//--------------------- .text._Z12Residual_GPUifPfS_S_ --------------------------
	.section	.text._Z12Residual_GPUifPfS_S_,"ax",@progbits
	.align	128
        .global         _Z12Residual_GPUifPfS_S_
        .type           _Z12Residual_GPUifPfS_S_,@function
        .size           _Z12Residual_GPUifPfS_S_,(.L_x_14 - _Z12Residual_GPUifPfS_S_)
        .other          _Z12Residual_GPUifPfS_S_,@"STO_CUDA_ENTRY STV_DEFAULT"
_Z12Residual_GPUifPfS_S_:
.text._Z12Residual_GPUifPfS_S_:
[----:B------:R-:W-:Y:S01]  /*0000*/  LDC R1, c[0x0][0x37c] ;  /* 0x0000df00ff017b82 */ /* 0x000fe20000000800 */
[----:B------:R-:W-:Y:S05]  /*0010*/  EXIT ;  /* 0x000000000000794d */ /* 0x000fea0003800000 */
.L_x_3:
        /* <DEDUP_REMOVED lines=14> */
.L_x_14:


//--------------------- .text._Z12Boundary_GPUifPfff --------------------------
	.section	.text._Z12Boundary_GPUifPfff,"ax",@progbits
	.align	128
        .global         _Z12Boundary_GPUifPfff
        .type           _Z12Boundary_GPUifPfff,@function
        .size           _Z12Boundary_GPUifPfff,(.L_x_15 - _Z12Boundary_GPUifPfff)
        .other          _Z12Boundary_GPUifPfff,@"STO_CUDA_ENTRY STV_DEFAULT"
_Z12Boundary_GPUifPfff:
.text._Z12Boundary_GPUifPfff:
[----:B------:R-:W-:Y:S01]  /*0000*/  LDC R1, c[0x0][0x37c] ;  /* 0x0000df00ff017b82 */ /* 0x000fe20000000800 */
[----:B------:R-:W-:Y:S05]  /*0010*/  EXIT ;  /* 0x000000000000794d */ /* 0x000fea0003800000 */
.L_x_4:
        /* <DEDUP_REMOVED lines=14> */
.L_x_15:


//--------------------- .text._Z10Source_GPUifPfff --------------------------
	.section	.text._Z10Source_GPUifPfff,"ax",@progbits
	.align	128
        .global         _Z10Source_GPUifPfff
        .type           _Z10Source_GPUifPfff,@function
        .size           _Z10Source_GPUifPfff,(.L_x_16 - _Z10Source_GPUifPfff)
        .other          _Z10Source_GPUifPfff,@"STO_CUDA_ENTRY STV_DEFAULT"
_Z10Source_GPUifPfff:
.text._Z10Source_GPUifPfff:
[----:B------:R-:W-:Y:S01]  /*0000*/  LDC R1, c[0x0][0x37c] ;  /* 0x0000df00ff017b82 */ /* 0x000fe20000000800 */
[----:B------:R-:W0:Y:S07]  /*0010*/  S2R R9, SR_CTAID.X ;  /* 0x0000000000097919 */ /* 0x000e2e0000002500 */
[----:B------:R-:W1:Y:S01]  /*0020*/  LDC R20, c[0x0][0x380] ;  /* 0x0000e000ff147b82 */ /* 0x000e620000000800 */
[----:B------:R-:W0:Y:S01]  /*0030*/  LDCU UR4, c[0x0][0x360] ;  /* 0x00006c00ff0477ac */ /* 0x000e220008000800 */
[----:B------:R-:W-:Y:S01]  /*0040*/  BSSY.RECONVERGENT B0, `(.L_x_5) ;  /* 0x0000057000007945 */ /* 0x000fe20003800200 */
[----:B------:R-:W0:Y:S01]  /*0050*/  S2R R0, SR_TID.X ;  /* 0x0000000000007919 */ /* 0x000e220000002100 */
[----:B------:R-:W2:Y:S01]  /*0060*/  LDCU UR5, c[0x0][0x384] ;  /* 0x00007080ff0577ac */ /* 0x000ea20008000800 */
[----:B0-----:R-:W-:-:S02]  /*0070*/  IMAD R9, R9, UR4, R0 ;  /* 0x0000000409097c24 */ /* 0x001fc4000f8e0200 */
[----:B-1----:R-:W-:-:S05]  /*0080*/  IMAD R0, R20, R20, RZ ;  /* 0x0000001414007224 */ /* 0x002fca00078e02ff */
[----:B------:R-:W-:-:S13]  /*0090*/  ISETP.GE.AND P0, PT, R9, R0, PT ;  /* 0x000000000900720c */ /* 0x000fda0003f06270 */
[----:B--2---:R-:W-:Y:S05]  /*00a0*/  @P0 BRA `(.L_x_6) ;  /* 0x0000000400400947 */ /* 0x004fea0003800000 */
[----:B------:R-:W-:Y:S01]  /*00b0*/  IABS R16, R20 ;  /* 0x0000001400107213 */ /* 0x000fe20000000000 */
[----:B------:R-:W0:Y:S01]  /*00c0*/  LDC R22, c[0x0][0x370] ;  /* 0x0000dc00ff167b82 */ /* 0x000e220000000800 */
[----:B------:R-:W-:Y:S02]  /*00d0*/  IMAD.MOV.U32 R18, RZ, RZ, RZ ;  /* 0x000000ffff127224 */ /* 0x000fe400078e00ff */
[----:B------:R-:W1:Y:S01]  /*00e0*/  I2F.RP R8, R16 ;  /* 0x0000001000087306 */ /* 0x000e620000209400 */
[----:B------:R-:W-:-:S04]  /*00f0*/  VIADD R20, R20, 0xffffffff ;  /* 0xffffffff14147836 */ /* 0x000fc80000000000 */
[----:B------:R-:W2:Y:S08]  /*0100*/  LDC R17, c[0x0][0x380] ;  /* 0x0000e000ff117b82 */ /* 0x000eb00000000800 */
[----:B------:R-:W3:Y:S01]  /*0110*/  LDC.64 R6, c[0x0][0x358] ;  /* 0x0000d600ff067b82 */ /* 0x000ee20000000a00 */
[----:B-1----:R-:W1:Y:S07]  /*0120*/  MUFU.RCP R8, R8 ;  /* 0x0000000800087308 */ /* 0x002e6e0000001000 */
[----:B------:R-:W4:Y:S01]  /*0130*/  LDC.64 R4, c[0x0][0x388] ;  /* 0x0000e200ff047b82 */ /* 0x000f220000000a00 */
[----:B0-----:R-:W-:-:S07]  /*0140*/  IMAD R22, R22, UR4, RZ ;  /* 0x0000000416167c24 */ /* 0x001fce000f8e02ff */
[----:B------:R-:W0:Y:S01]  /*0150*/  LDC.64 R2, c[0x0][0x390] ;  /* 0x0000e400ff027b82 */ /* 0x000e220000000a00 */
[----:B-1----:R-:W-:-:S06]  /*0160*/  IADD3 R19, PT, PT, R8, 0xffffffe, RZ ;  /* 0x0ffffffe08137810 */ /* 0x002fcc0007ffe0ff */
[----:B------:R-:W1:Y:S02]  /*0170*/  F2I.FTZ.U32.TRUNC.NTZ R19, R19 ;  /* 0x0000001300137305 */ /* 0x000e64000021f000 */
[----:B-1----:R-:W-:-:S05]  /*0180*/  IADD3 R11, PT, PT, RZ, -R19, RZ ;  /* 0x80000013ff0b7210 */ /* 0x002fca0007ffe0ff */
[----:B------:R-:W-:-:S04]  /*0190*/  IMAD R11, R11, R16, RZ ;  /* 0x000000100b0b7224 */ /* 0x000fc800078e02ff */
[----:B------:R-:W-:Y:S01]  /*01a0*/  IMAD.HI.U32 R18, R19, R11, R18 ;  /* 0x0000000b13127227 */ /* 0x000fe200078e0012 */
[----:B--234-:R-:W-:-:S07]  /*01b0*/  MOV R19, R9 ;  /* 0x0000000900137202 */ /* 0x01cfce0000000f00 */
.L_x_9:
[----:B-1----:R-:W-:Y:S01]  /*01c0*/  IABS R9, R19 ;  /* 0x0000001300097213 */ /* 0x002fe20000000000 */
[----:B------:R-:W-:Y:S01]  /*01d0*/  BSSY.RECONVERGENT B1, `(.L_x_7) ;  /* 0x0000036000017945 */ /* 0x000fe20003800200 */
[----:B------:R-:W-:Y:S01]  /*01e0*/  IABS R12, R17 ;  /* 0x00000011000c7213 */ /* 0x000fe20000000000 */
[----:B------:R-:W-:Y:S02]  /*01f0*/  IMAD.MOV.U32 R11, RZ, RZ, RZ ;  /* 0x000000ffff0b7224 */ /* 0x000fe400078e00ff */
[----:B------:R-:W-:-:S05]  /*0200*/  IMAD.HI.U32 R8, R18, R9, RZ ;  /* 0x0000000912087227 */ /* 0x000fca00078e00ff */
[----:B------:R-:W-:-:S05]  /*0210*/  IADD3 R10, PT, PT, -R8, RZ, RZ ;  /* 0x000000ff080a7210 */ /* 0x000fca0007ffe1ff */
[----:B------:R-:W-:-:S05]  /*0220*/  IMAD R9, R12, R10, R9 ;  /* 0x0000000a0c097224 */ /* 0x000fca00078e0209 */
[----:B------:R-:W-:-:S13]  /*0230*/  ISETP.GT.U32.AND P2, PT, R16, R9, PT ;  /* 0x000000091000720c */ /* 0x000fda0003f44070 */
[----:B------:R-:W-:Y:S01]  /*0240*/  @!P2 IMAD.IADD R9, R9, 0x1, -R12 ;  /* 0x000000010909a824 */ /* 0x000fe200078e0a0c */
[----:B------:R-:W-:Y:S02]  /*0250*/  @!P2 IADD3 R8, PT, PT, R8, 0x1, RZ ;  /* 0x000000010808a810 */ /* 0x000fe40007ffe0ff */
[----:B------:R-:W-:Y:S02]  /*0260*/  ISETP.NE.AND P2, PT, R17, RZ, PT ;  /* 0x000000ff1100720c */ /* 0x000fe40003f45270 */
[----:B------:R-:W-:Y:S02]  /*0270*/  ISETP.GE.U32.AND P0, PT, R9, R16, PT ;  /* 0x000000100900720c */ /* 0x000fe40003f06070 */
[----:B------:R-:W-:-:S04]  /*0280*/  LOP3.LUT R9, R19, R17, RZ, 0x3c, !PT ;  /* 0x0000001113097212 */ /* 0x000fc800078e3cff */
[----:B------:R-:W-:-:S07]  /*0290*/  ISETP.GE.AND P1, PT, R9, RZ, PT ;  /* 0x000000ff0900720c */ /* 0x000fce0003f26270 */
[----:B------:R-:W-:-:S05]  /*02a0*/  @P0 VIADD R8, R8, 0x1 ;  /* 0x0000000108080836 */ /* 0x000fca0000000000 */
[----:B------:R-:W-:-:S05]  /*02b0*/  MOV R13, R8 ;  /* 0x00000008000d7202 */ /* 0x000fca0000000f00 */
[----:B------:R-:W-:Y:S01]  /*02c0*/  @!P1 IMAD.MOV R13, RZ, RZ, -R13 ;  /* 0x000000ffff0d9224 */ /* 0x000fe200078e0a0d */
[----:B------:R-:W-:-:S04]  /*02d0*/  @!P2 LOP3.LUT R13, RZ, R17, RZ, 0x33, !PT ;  /* 0x00000011ff0da212 */ /* 0x000fc800078e33ff */
[----:B------:R-:W-:-:S05]  /*02e0*/  IADD3 R8, PT, PT, -R13, RZ, RZ ;  /* 0x000000ff0d087210 */ /* 0x000fca0007ffe1ff */
[----:B------:R-:W-:-:S05]  /*02f0*/  IMAD R9, R17, R8, R19 ;  /* 0x0000000811097224 */ /* 0x000fca00078e0213 */
[----:B------:R-:W-:-:S04]  /*0300*/  ISETP.NE.AND P0, PT, R9, R20, PT ;  /* 0x000000140900720c */ /* 0x000fc80003f05270 */
[----:B------:R-:W-:-:S04]  /*0310*/  ISETP.EQ.OR P0, PT, R9, RZ, !P0 ;  /* 0x000000ff0900720c */ /* 0x000fc80004702670 */
[----:B------:R-:W-:-:S04]  /*0320*/  ISETP.EQ.OR P0, PT, R13, RZ, P0 ;  /* 0x000000ff0d00720c */ /* 0x000fc80000702670 */
[----:B------:R-:W-:-:S13]  /*0330*/  ISETP.EQ.OR P0, PT, R13, R20, P0 ;  /* 0x000000140d00720c */ /* 0x000fda0000702670 */
[----:B------:R-:W-:Y:S05]  /*0340*/  @P0 BRA `(.L_x_8) ;  /* 0x0000000000780947 */ /* 0x000fea0003800000 */
[----:B------:R-:W-:Y:S01]  /*0350*/  I2FP.F32.S32 R8, R13 ;  /* 0x0000000d00087245 */ /* 0x000fe20000201400 */
[----:B------:R-:W-:Y:S01]  /*0360*/  IMAD.MOV.U32 R12, RZ, RZ, 0x437c0000 ;  /* 0x437c0000ff0c7424 */ /* 0x000fe200078e00ff */
[----:B------:R-:W-:-:S03]  /*0370*/  I2FP.F32.S32 R9, R9 ;  /* 0x0000000900097245 */ /* 0x000fc60000201400 */
[----:B0-----:R-:W-:Y:S01]  /*0380*/  FFMA R23, R8, UR5, R3 ;  /* 0x0000000508177c23 */ /* 0x001fe20008000003 */
[----:B------:R-:W-:Y:S02]  /*0390*/  HFMA2 R8, -RZ, RZ, 0.96630859375, -0.0022525787353515625 ;  /* 0x3bbb989dff087431 */ /* 0x000fe400000001ff */
[----:B------:R-:W-:Y:S01]  /*03a0*/  FFMA R14, R9, UR5, R2 ;  /* 0x00000005090e7c23 */ /* 0x000fe20008000002 */
[----:B------:R-:W-:-:S03]  /*03b0*/  FADD R25, R23, -1 ;  /* 0xbf80000017197421 */ /* 0x000fc60000000000 */
[C---:B------:R-:W-:Y:S01]  /*03c0*/  FADD R15, R14.reuse, -R23 ;  /* 0x800000170e0f7221 */ /* 0x040fe20000000000 */
[----:B------:R-:W0:Y:S01]  /*03d0*/  F2F.F64.F32 R10, R14 ;  /* 0x0000000e000a7310 */ /* 0x000e220000201800 */
[----:B------:R-:W-:Y:S02]  /*03e0*/  FMUL R26, R14, R23 ;  /* 0x000000170e1a7220 */ /* 0x000fe40000400000 */
[----:B------:R-:W-:-:S04]  /*03f0*/  FFMA.SAT R21, R15, R8, 0.5 ;  /* 0x3f0000000f157423 */ /* 0x000fc80000002008 */
[----:B------:R-:W-:Y:S02]  /*0400*/  FFMA.RM R21, R21, R12, 12582913 ;  /* 0x4b40000115157423 */ /* 0x000fe4000000400c */
[----:B------:R-:W1:Y:S02]  /*0410*/  F2F.F64.F32 R12, R23 ;  /* 0x00000017000c7310 */ /* 0x000e640000201800 */
[C---:B------:R-:W-:Y:S01]  /*0420*/  FADD R8, R21.reuse, -12583039 ;  /* 0xcb40007f15087421 */ /* 0x040fe20000000000 */
[----:B------:R-:W-:Y:S01]  /*0430*/  SHF.L.U32 R21, R21, 0x17, RZ ;  /* 0x0000001715157819 */ /* 0x000fe200000006ff */
[----:B0-----:R-:W-:Y:S02]  /*0440*/  DADD R10, R10, R10 ;  /* 0x000000000a0a7229 */ /* 0x001fe4000000000a */
[C---:B------:R-:W-:Y:S02]  /*0450*/  FFMA R24, R15.reuse, 1.4426950216293334961, -R8 ;  /* 0x3fb8aa3b0f187823 */ /* 0x040fe40000000808 */
[----:B------:R-:W0:Y:S02]  /*0460*/  F2F.F64.F32 R8, R26 ;  /* 0x0000001a00087310 */ /* 0x000e240000201800 */
[----:B------:R-:W-:-:S02]  /*0470*/  FFMA R24, R15, 1.925963033500011079e-08, R24 ;  /* 0x32a570600f187823 */ /* 0x000fc40000000018 */
[----:B-1----:R-:W-:-:S04]  /*0480*/  DADD R12, -R10, R12 ;  /* 0x000000000a0c7229 */ /* 0x002fc8000000010c */
[----:B------:R-:W1:Y:S04]  /*0490*/  MUFU.EX2 R24, R24 ;  /* 0x0000001800187308 */ /* 0x000e680000000800 */
[----:B0-----:R-:W-:-:S04]  /*04a0*/  DADD R8, R12, R8 ;  /* 0x000000000c087229 */ /* 0x001fc80000000008 */
[----:B------:R-:W0:Y:S04]  /*04b0*/  F2F.F64.F32 R14, R25 ;  /* 0x00000019000e7310 */ /* 0x000e280000201800 */
[----:B------:R-:W-:Y:S01]  /*04c0*/  DADD R8, R8, 2 ;  /* 0x4000000008087429 */ /* 0x000fe20000000000 */
[----:B-1----:R-:W-:Y:S01]  /*04d0*/  FMUL R21, R21, R24 ;  /* 0x0000001815157220 */ /* 0x002fe20000400000 */
[----:B0-----:R-:W-:-:S03]  /*04e0*/  DMUL R14, R10, R14 ;  /* 0x0000000e0a0e7228 */ /* 0x001fc60000000000 */
[----:B------:R-:W0:Y:S05]  /*04f0*/  F2F.F64.F32 R10, R21 ;  /* 0x00000015000a7310 */ /* 0x000e2a0000201800 */
[----:B------:R-:W-:-:S08]  /*0500*/  DMUL R8, R14, R8 ;  /* 0x000000080e087228 */ /* 0x000fd00000000000 */
[----:B0-----:R-:W-:-:S06]  /*0510*/  DMUL R8, R8, R10 ;  /* 0x0000000a08087228 */ /* 0x001fcc0000000000 */
[----:B------:R1:W2:Y:S05]  /*0520*/  F2F.F32.F64 R11, R8 ;  /* 0x00000008000b7310 */ /* 0x0002aa0000301000 */
.L_x_8:
[----:B------:R-:W-:Y:S05]  /*0530*/  BSYNC.RECONVERGENT B1 ;  /* 0x0000000000017941 */ /* 0x000fea0003800200 */
.L_x_7:
[----:B-1----:R-:W-:Y:S01]  /*0540*/  IMAD.WIDE R8, R19, 0x4, R4 ;  /* 0x0000000413087825 */ /* 0x002fe200078e0204 */
[----:B------:R-:W-:Y:S02]  /*0550*/  R2UR UR6, R6 ;  /* 0x00000000060672ca */ /* 0x000fe400000e0000 */
[----:B------:R-:W-:Y:S01]  /*0560*/  R2UR UR7, R7 ;  /* 0x00000000070772ca */ /* 0x000fe200000e0000 */
[----:B------:R-:W-:-:S05]  /*0570*/  IMAD.IADD R19, R22, 0x1, R19 ;  /* 0x0000000116137824 */ /* 0x000fca00078e0213 */
[----:B------:R-:W-:-:S07]  /*0580*/  ISETP.GE.AND P0, PT, R19, R0, PT ;  /* 0x000000001300720c */ /* 0x000fce0003f06270 */
[----:B--2---:R1:W-:Y:S06]  /*0590*/  STG.E desc[UR6][R8.64], R11 ;  /* 0x0000000b08007986 */ /* 0x0043ec000c101906 */
[----:B------:R-:W-:Y:S05]  /*05a0*/  @!P0 BRA `(.L_x_9) ;  /* 0xfffffffc00048947 */ /* 0x000fea000383ffff */
.L_x_6:
[----:B------:R-:W-:Y:S05]  /*05b0*/  BSYNC.RECONVERGENT B0 ;  /* 0x0000000000007941 */ /* 0x000fea0003800200 */
.L_x_5:
[----:B------:R-:W-:Y:S06]  /*05c0*/  BAR.SYNC.DEFER_BLOCKING 0x0 ;  /* 0x0000000000007b1d */ /* 0x000fec0000010000 */
[----:B------:R-:W-:Y:S05]  /*05d0*/  EXIT ;  /* 0x000000000000794d */ /* 0x000fea0003800000 */
.L_x_10:
        /* <DEDUP_REMOVED lines=10> */
.L_x_16:


//--------------------- .nv.shared.reserved.0     --------------------------
	.section	.nv.shared.reserved.0,"aw",@nobits
	.weak		__nv_reservedSMEM_offset_0_alias
	.size		__nv_reservedSMEM_offset_0_alias, 0, 64
	.other		__nv_reservedSMEM_offset_0_alias,@"STO_CUDA_RESERVED_SHARED STV_DEFAULT"
__nv_reservedSMEM_offset_0_alias:
	.zero		0
	.zero		64


//--------------------- .nv.constant0._Z8Zoom_GPUiPfiS_ --------------------------
	.section	.nv.constant0._Z8Zoom_GPUiPfiS_,"a",@progbits
	.sectionflags	@""
	.align	4
.nv.constant0._Z8Zoom_GPUiPfiS_:
	.zero		928


//--------------------- .nv.constant0._Z15GaussSeidel_GPUidPdS_d --------------------------
	.section	.nv.constant0._Z15GaussSeidel_GPUidPdS_d,"a",@progbits
	.sectionflags	@""
	.align	4
.nv.constant0._Z15GaussSeidel_GPUidPdS_d:
	.zero		936


//--------------------- .nv.constant0._Z13Smoothing_GPUifPfS_iS_ --------------------------
	.section	.nv.constant0._Z13Smoothing_GPUifPfS_iS_,"a",@progbits
	.sectionflags	@""
	.align	4
.nv.constant0._Z13Smoothing_GPUifPfS_iS_:
	.zero		936


//--------------------- .nv.constant0._Z12Residual_GPUifPfS_S_ --------------------------
	.section	.nv.constant0._Z12Residual_GPUifPfS_S_,"a",@progbits
	.sectionflags	@""
	.align	4
.nv.constant0._Z12Residual_GPUifPfS_S_:
	.zero		928


//--------------------- .nv.constant0._Z12Boundary_GPUifPfff --------------------------
	.section	.nv.constant0._Z12Boundary_GPUifPfff,"a",@progbits
	.sectionflags	@""
	.align	4
.nv.constant0._Z12Boundary_GPUifPfff:
	.zero		920


//--------------------- .nv.constant0._Z10Source_GPUifPfff --------------------------
	.section	.nv.constant0._Z10Source_GPUifPfff,"a",@progbits
	.sectionflags	@""
	.align	4
.nv.constant0._Z10Source_GPUifPfff:
	.zero		920


//--------------------- SYMBOLS --------------------------

	.type		.nv.reservedSmem.offset0,@object
	.size		.nv.reservedSmem.offset0,0x4
